//
// Generated by NVIDIA NVVM Compiler
//
// Compiler Build ID: CL-36424714
// Cuda compilation tools, release 13.0, V13.0.88
// Based on NVVM 20.0.0
//

.version 9.0
.target sm_100
.address_size 64

	// .globl	_Z10stencil_1dPiS_i
// _ZZ10stencil_1dPiS_iE4temp has been demoted

.visible .entry _Z10stencil_1dPiS_i(
	.param .u64 .ptr .align 1 _Z10stencil_1dPiS_i_param_0,
	.param .u64 .ptr .align 1 _Z10stencil_1dPiS_i_param_1,
	.param .u32 _Z10stencil_1dPiS_i_param_2
)
{
	.reg .pred 	%p<3>;
	.reg .b32 	%r<27>;
	.reg .b64 	%rd<11>;
	// demoted variable
	.shared .align 4 .b8 _ZZ10stencil_1dPiS_iE4temp[1048];
	ld.param.u64 	%rd4, [_Z10stencil_1dPiS_i_param_0];
	ld.param.u64 	%rd3, [_Z10stencil_1dPiS_i_param_1];
	ld.param.u32 	%r5, [_Z10stencil_1dPiS_i_param_2];
	cvta.to.global.u64 	%rd1, %rd4;
	mov.u32 	%r1, %ntid.x;
	mov.u32 	%r6, %ctaid.x;
	mov.u32 	%r2, %tid.x;
	mad.lo.s32 	%r3, %r1, %r6, %r2;
	setp.ge.s32 	%p1, %r3, %r5;
	@%p1 bra 	$L__BB0_4;
	mul.wide.s32 	%rd5, %r3, 4;
	add.s64 	%rd2, %rd1, %rd5;
	ld.global.u32 	%r7, [%rd2+12];
	shl.b32 	%r8, %r2, 2;
	mov.u32 	%r9, _ZZ10stencil_1dPiS_iE4temp;
	add.s32 	%r4, %r9, %r8;
	st.shared.u32 	[%r4+12], %r7;
	setp.gt.u32 	%p2, %r2, 2;
	@%p2 bra 	$L__BB0_3;
	ld.global.u32 	%r10, [%rd2];
	st.shared.u32 	[%r4], %r10;
	add.s32 	%r11, %r1, %r3;
	add.s32 	%r12, %r11, 3;
	mul.wide.u32 	%rd6, %r12, 4;
	add.s64 	%rd7, %rd1, %rd6;
	ld.global.u32 	%r13, [%rd7];
	shl.b32 	%r14, %r1, 2;
	add.s32 	%r15, %r4, %r14;
	st.shared.u32 	[%r15], %r13;
$L__BB0_3:
	bar.sync 	0;
	ld.shared.u32 	%r16, [%r4];
	ld.shared.u32 	%r17, [%r4+4];
	add.s32 	%r18, %r17, %r16;
	ld.shared.u32 	%r19, [%r4+8];
	add.s32 	%r20, %r19, %r18;
	ld.shared.u32 	%r21, [%r4+12];
	add.s32 	%r22, %r21, %r20;
	ld.shared.u32 	%r23, [%r4+16];
	add.s32 	%r24, %r23, %r22;
	ld.shared.u32 	%r25, [%r4+20];
	add.s32 	%r26, %r25, %r24;
	cvta.to.global.u64 	%rd8, %rd3;
	add.s64 	%rd10, %rd8, %rd5;
	st.global.u32 	[%rd10], %r26;
$L__BB0_4:
	ret;

}


// ===== COMPILED SASS (sm_100) =====

	.target	sm_100

	.elftype	@"ET_EXEC"


//--------------------- .note.nv.tkinfo           --------------------------
	.section	.note.nv.tkinfo,"",@"SHT_NOTE"
	.sectionflags	@"SHF_NOTE_NV_TKINFO"
	.tkinfo
        /*0018*/ 	.word	0x00000002
        /*0030*/ 	.string	""
        /*0030*/ 	.string	"ptxas"
        /*0030*/ 	.string	"Cuda compilation tools, release 13.0, V13.0.88"
        /*0030*/ 	.string	"Build cuda_13.0.r13.0/compiler.36424714_0"
        /*0030*/ 	.string	"-arch sm_100 -m 64 "



//--------------------- .note.nv.cuinfo           --------------------------
	.section	.note.nv.cuinfo,"",@"SHT_NOTE"
	.sectionflags	@"SHF_NOTE_NV_CUINFO"
        /*0018*/ 	.short	0x0002
        /*001a*/ 	.short	0x0064
        /*001c*/ 	.short	0x0082
	.zero		2


//--------------------- .nv.info                  --------------------------
	.section	.nv.info,"",@"SHT_CUDA_INFO"
	.align	4


	//----- nvinfo : EIATTR_REGCOUNT
	.align		4
        /*0000*/ 	.byte	0x04, 0x2f
        /*0002*/ 	.short	(.L_1 - .L_0)
	.align		4
.L_0:
        /*0004*/ 	.word	index@(_Z10stencil_1dPiS_i)
        /*0008*/ 	.word	0x00000011


	//----- nvinfo : EIATTR_FRAME_SIZE
	.align		4
.L_1:
        /*000c*/ 	.byte	0x04, 0x11
        /*000e*/ 	.short	(.L_3 - .L_2)
	.align		4
.L_2:
        /*0010*/ 	.word	index@(_Z10stencil_1dPiS_i)
        /*0014*/ 	.word	0x00000000


	//----- nvinfo : EIATTR_MIN_STACK_SIZE
	.align		4
.L_3:
        /*0018*/ 	.byte	0x04, 0x12
        /*001a*/ 	.short	(.L_5 - .L_4)
	.align		4
.L_4:
        /*001c*/ 	.word	index@(_Z10stencil_1dPiS_i)
        /*0020*/ 	.word	0x00000000
.L_5:


//--------------------- .nv.compat                --------------------------
	.section	.nv.compat,"",@"SHT_CUDA_COMPAT_INFO"
	.align	4
        /*0000*/ 	.byte	0x02, 0x09, 0x00, 0x00, 0x02, 0x02, 0x01, 0x00, 0x02, 0x05, 0x05, 0x00, 0x03, 0x07, 0x01, 0x01
        /*0010*/ 	.byte	0x02, 0x03, 0x00, 0x00, 0x02, 0x06, 0x01, 0x00, 0x04, 0x0b, 0x08, 0x00, 0x09, 0x00, 0x00, 0x00
        /*0020*/ 	.byte	0x00, 0x00, 0x00, 0x00


//--------------------- .nv.info._Z10stencil_1dPiS_i --------------------------
	.section	.nv.info._Z10stencil_1dPiS_i,"",@"SHT_CUDA_INFO"
	.sectionflags	@""
	.align	4


	//----- nvinfo : EIATTR_CUDA_API_VERSION
	.align		4
        /*0000*/ 	.byte	0x04, 0x37
        /*0002*/ 	.short	(.L_7 - .L_6)
.L_6:
        /*0004*/ 	.word	0x00000082


	//----- nvinfo : EIATTR_KPARAM_INFO
	.align		4
.L_7:
        /*0008*/ 	.byte	0x04, 0x17
        /*000a*/ 	.short	(.L_9 - .L_8)
.L_8:
        /*000c*/ 	.word	0x00000000
        /*0010*/ 	.short	0x0002
        /*0012*/ 	.short	0x0010
        /*0014*/ 	.byte	0x00, 0xf0, 0x11, 0x00


	//----- nvinfo : EIATTR_KPARAM_INFO
	.align		4
.L_9:
        /*0018*/ 	.byte	0x04, 0x17
        /*001a*/ 	.short	(.L_11 - .L_10)
.L_10:
        /*001c*/ 	.word	0x00000000
        /*0020*/ 	.short	0x0001
        /*0022*/ 	.short	0x0008
        /*0024*/ 	.byte	0x00, 0xf5, 0x21, 0x00


	//----- nvinfo : EIATTR_KPARAM_INFO
	.align		4
.L_11:
        /*0028*/ 	.byte	0x04, 0x17
        /*002a*/ 	.short	(.L_13 - .L_12)
.L_12:
        /*002c*/ 	.word	0x00000000
        /*0030*/ 	.short	0x0000
        /*0032*/ 	.short	0x0000
        /*0034*/ 	.byte	0x00, 0xf5, 0x21, 0x00


	//----- nvinfo : EIATTR_SPARSE_MMA_MASK
	.align		4
.L_13:
        /*0038*/ 	.byte	0x03, 0x50
        /*003a*/ 	.short	0x0000


	//----- nvinfo : EIATTR_MAXREG_COUNT
	.align		4
        /*003c*/ 	.byte	0x03, 0x1b
        /*003e*/ 	.short	0x00ff


	//----- nvinfo : EIATTR_NUM_BARRIERS
	.align		4
        /*0040*/ 	.byte	0x02, 0x4c
        /*0042*/ 	.byte	0x01
	.zero		1


	//----- nvinfo : EIATTR_MERCURY_ISA_VERSION
	.align		4
        /*0044*/ 	.byte	0x03, 0x5f
        /*0046*/ 	.short	0x0101


	//----- nvinfo : EIATTR_VRC_CTA_INIT_COUNT
	.align		4
        /*0048*/ 	.byte	0x02, 0x4a
	.zero		1
	.zero		1


	//----- nvinfo : EIATTR_EXIT_INSTR_OFFSETS
	.align		4
        /*004c*/ 	.byte	0x04, 0x1c
        /*004e*/ 	.short	(.L_15 - .L_14)


	//   ....[0]....
.L_14:
        /*0050*/ 	.word	0x00000070


	//   ....[1]....
        /*0054*/ 	.word	0x00000260


	//----- nvinfo : EIATTR_CBANK_PARAM_SIZE
	.align		4
.L_15:
        /*0058*/ 	.byte	0x03, 0x19
        /*005a*/ 	.short	0x0014


	//----- nvinfo : EIATTR_PARAM_CBANK
	.align		4
        /*005c*/ 	.byte	0x04, 0x0a
        /*005e*/ 	.short	(.L_17 - .L_16)
	.align		4
.L_16:
        /*0060*/ 	.word	index@(.nv.constant0._Z10stencil_1dPiS_i)
        /*0064*/ 	.short	0x0380
        /*0066*/ 	.short	0x0014


	//----- nvinfo : EIATTR_SW_WAR
	.align		4
.L_17:
        /*0068*/ 	.byte	0x04, 0x36
        /*006a*/ 	.short	(.L_19 - .L_18)
.L_18:
        /*006c*/ 	.word	0x00000008
.L_19:


//--------------------- .nv.callgraph             --------------------------
	.section	.nv.callgraph,"",@"SHT_CUDA_CALLGRAPH"
	.align	4
	.sectionentsize	8
	.align		4
        /*0000*/ 	.word	0x00000000
	.align		4
        /*0004*/ 	.word	0xffffffff
	.align		4
        /*0008*/ 	.word	0x00000000
	.align		4
        /*000c*/ 	.word	0xfffffffe
	.align		4
        /*0010*/ 	.word	0x00000000
	.align		4
        /*0014*/ 	.word	0xfffffffd
	.align		4
        /*0018*/ 	.word	0x00000000
	.align		4
        /*001c*/ 	.word	0xfffffffc


//--------------------- .text._Z10stencil_1dPiS_i --------------------------
	.section	.text._Z10stencil_1dPiS_i,"ax",@progbits
	.align	128
        .global         _Z10stencil_1dPiS_i
        .type           _Z10stencil_1dPiS_i,@function
        .size           _Z10stencil_1dPiS_i,(.L_x_1 - _Z10stencil_1dPiS_i)
        .other          _Z10stencil_1dPiS_i,@"STO_CUDA_ENTRY STV_DEFAULT"
_Z10stencil_1dPiS_i:
.text._Z10stencil_1dPiS_i:
[----:B------:R-:W-:Y:S01]  /*0000*/  LDC R1, c[0x0][0x37c] ;  /* 0x0000df00ff017b82 */ /* 0x000fe20000000800 */
[----:B------:R-:W0:Y:S07]  /*0010*/  S2R R11, SR_TID.X ;  /* 0x00000000000b7919 */ /* 0x000e2e0000002100 */
[----:B------:R-:W0:Y:S01]  /*0020*/  S2UR UR4, SR_CTAID.X ;  /* 0x00000000000479c3 */ /* 0x000e220000002500 */
[----:B------:R-:W1:Y:S07]  /*0030*/  LDCU UR5, c[0x0][0x390] ;  /* 0x00007200ff0577ac */ /* 0x000e6e0008000800 */
[----:B------:R-:W0:Y:S02]  /*0040*/  LDC R8, c[0x0][0x360] ;  /* 0x0000d800ff087b82 */ /* 0x000e240000000800 */
[----:B0-----:R-:W-:-:S05]  /*0050*/  IMAD R7, R8, UR4, R11 ;  /* 0x0000000408077c24 */ /* 0x001fca000f8e020b */
[----:B-1----:R-:W-:-:S13]  /*0060*/  ISETP.GE.AND P0, PT, R7, UR5, PT ;  /* 0x0000000507007c0c */ /* 0x002fda000bf06270 */
[----:B------:R-:W-:Y:S05]  /*0070*/  @P0 EXIT ;  /* 0x000000000000094d */ /* 0x000fea0003800000 */
[----:B------:R-:W0:Y:S01]  /*0080*/  LDC.64 R4, c[0x0][0x380] ;  /* 0x0000e000ff047b82 */ /* 0x000e220000000a00 */
[----:B------:R-:W-:Y:S01]  /*0090*/  ISETP.GT.U32.AND P0, PT, R11, 0x2, PT ;  /* 0x000000020b00780c */ /* 0x000fe20003f04070 */
[----:B------:R-:W1:-:S12]  /*00a0*/  LDCU.64 UR6, c[0x0][0x358] ;  /* 0x00006b00ff0677ac */ /* 0x000e580008000a00 */
[----:B------:R-:W-:Y:S01]  /*00b0*/  @!P0 IADD3 R9, PT, PT, R8, 0x3, R7 ;  /* 0x0000000308098810 */ /* 0x000fe20007ffe007 */
[----:B0-----:R-:W-:-:S04]  /*00c0*/  IMAD.WIDE R2, R7, 0x4, R4 ;  /* 0x0000000407027825 */ /* 0x001fc800078e0204 */
[----:B------:R-:W-:Y:S01]  /*00d0*/  @!P0 IMAD.WIDE.U32 R4, R9, 0x4, R4 ;  /* 0x0000000409048825 */ /* 0x000fe200078e0004 */
[----:B-1----:R-:W2:Y:S04]  /*00e0*/  LDG.E R0, desc[UR6][R2.64+0xc] ;  /* 0x00000c0602007981 */ /* 0x002ea8000c1e1900 */
[----:B------:R0:W3:Y:S04]  /*00f0*/  @!P0 LDG.E R6, desc[UR6][R2.64] ;  /* 0x0000000602068981 */ /* 0x0000e8000c1e1900 */
[----:B------:R-:W4:Y:S01]  /*0100*/  @!P0 LDG.E R4, desc[UR6][R4.64] ;  /* 0x0000000604048981 */ /* 0x000f22000c1e1900 */
[----:B------:R-:W1:Y:S01]  /*0110*/  S2UR UR5, SR_CgaCtaId ;  /* 0x00000000000579c3 */ /* 0x000e620000008800 */
[----:B------:R-:W-:-:S07]  /*0120*/  UMOV UR4, 0x400 ;  /* 0x0000040000047882 */ /* 0x000fce0000000000 */
[----:B0-----:R-:W0:Y:S01]  /*0130*/  LDC.64 R2, c[0x0][0x388] ;  /* 0x0000e200ff027b82 */ /* 0x001e220000000a00 */
[----:B-1----:R-:W-:-:S06]  /*0140*/  ULEA UR4, UR5, UR4, 0x18 ;  /* 0x0000000405047291 */ /* 0x002fcc000f8ec0ff */
[----:B------:R-:W-:Y:S01]  /*0150*/  LEA R9, R11, UR4, 0x2 ;  /* 0x000000040b097c11 */ /* 0x000fe2000f8e10ff */
[----:B0-----:R-:W-:-:S04]  /*0160*/  IMAD.WIDE R2, R7, 0x4, R2 ;  /* 0x0000000407027825 */ /* 0x001fc800078e0202 */
[----:B------:R-:W-:Y:S01]  /*0170*/  @!P0 IMAD R11, R8, 0x4, R9 ;  /* 0x00000004080b8824 */ /* 0x000fe200078e0209 */
[----:B--2---:R-:W-:Y:S04]  /*0180*/  STS [R9+0xc], R0 ;  /* 0x00000c0009007388 */ /* 0x004fe80000000800 */
[----:B---3--:R-:W-:Y:S04]  /*0190*/  @!P0 STS [R9], R6 ;  /* 0x0000000609008388 */ /* 0x008fe80000000800 */
[----:B----4-:R-:W-:Y:S01]  /*01a0*/  @!P0 STS [R11], R4 ;  /* 0x000000040b008388 */ /* 0x010fe20000000800 */
[----:B------:R-:W-:Y:S06]  /*01b0*/  BAR.SYNC.DEFER_BLOCKING 0x0 ;  /* 0x0000000000007b1d */ /* 0x000fec0000010000 */
[----:B------:R-:W-:Y:S04]  /*01c0*/  LDS R8, [R9] ;  /* 0x0000000009087984 */ /* 0x000fe80000000800 */
[----:B------:R-:W-:Y:S04]  /*01d0*/  LDS R5, [R9+0x4] ;  /* 0x0000040009057984 */ /* 0x000fe80000000800 */
[----:B------:R-:W0:Y:S04]  /*01e0*/  LDS R10, [R9+0x8] ;  /* 0x00000800090a7984 */ /* 0x000e280000000800 */
[----:B------:R-:W-:Y:S04]  /*01f0*/  LDS R12, [R9+0xc] ;  /* 0x00000c00090c7984 */ /* 0x000fe80000000800 */
[----:B------:R-:W1:Y:S04]  /*0200*/  LDS R13, [R9+0x10] ;  /* 0x00001000090d7984 */ /* 0x000e680000000800 */
[----:B------:R-:W2:Y:S01]  /*0210*/  LDS R14, [R9+0x14] ;  /* 0x00001400090e7984 */ /* 0x000ea20000000800 */
[----:B0-----:R-:W-:-:S04]  /*0220*/  IADD3 R5, PT, PT, R10, R5, R8 ;  /* 0x000000050a057210 */ /* 0x001fc80007ffe008 */
[----:B-1----:R-:W-:-:S05]  /*0230*/  IADD3 R5, PT, PT, R13, R12, R5 ;  /* 0x0000000c0d057210 */ /* 0x002fca0007ffe005 */
[----:B--2---:R-:W-:-:S05]  /*0240*/  IMAD.IADD R5, R5, 0x1, R14 ;  /* 0x0000000105057824 */ /* 0x004fca00078e020e */
[----:B------:R-:W-:Y:S01]  /*0250*/  STG.E desc[UR6][R2.64], R5 ;  /* 0x0000000502007986 */ /* 0x000fe2000c101906 */
[----:B------:R-:W-:Y:S05]  /*0260*/  EXIT ;  /* 0x000000000000794d */ /* 0x000fea0003800000 */
.L_x_0:
[----:B------:R-:W-:-:S00]  /*0270*/  BRA `(.L_x_0) ;  /* 0xfffffffc00fc7947 */ /* 0x000fc0000383ffff */
[----:B------:R-:W-:-:S00]  /*0280*/  NOP ;  /* 0x0000000000007918 */ /* 0x000fc00000000000 */
[----:B------:R-:W-:-:S00]  /*0290*/  NOP ;  /* 0x0000000000007918 */ /* 0x000fc00000000000 */
[----:B------:R-:W-:-:S00]  /*02a0*/  NOP ;  /* 0x0000000000007918 */ /* 0x000fc00000000000 */
[----:B------:R-:W-:-:S00]  /*02b0*/  NOP ;  /* 0x0000000000007918 */ /* 0x000fc00000000000 */
[----:B------:R-:W-:-:S00]  /*02c0*/  NOP ;  /* 0x0000000000007918 */ /* 0x000fc00000000000 */
[----:B------:R-:W-:-:S00]  /*02d0*/  NOP ;  /* 0x0000000000007918 */ /* 0x000fc00000000000 */
[----:B------:R-:W-:-:S00]  /*02e0*/  NOP ;  /* 0x0000000000007918 */ /* 0x000fc00000000000 */
[----:B------:R-:W-:-:S00]  /*02f0*/  NOP ;  /* 0x0000000000007918 */ /* 0x000fc00000000000 */
.L_x_1:


//--------------------- .nv.shared._Z10stencil_1dPiS_i --------------------------
	.section	.nv.shared._Z10stencil_1dPiS_i,"aw",@nobits
	.sectionflags	@""
	.align	4
.nv.shared._Z10stencil_1dPiS_i:
	.zero		2072


//--------------------- .nv.shared.reserved.0     --------------------------
	.section	.nv.shared.reserved.0,"aw",@nobits
	.weak		__nv_reservedSMEM_offset_0_alias
	.size		__nv_reservedSMEM_offset_0_alias, 0, 64
	.other		__nv_reservedSMEM_offset_0_alias,@"STO_CUDA_RESERVED_SHARED STV_DEFAULT"
__nv_reservedSMEM_offset_0_alias:
	.zero		0
	.zero		64


//--------------------- .nv.constant0._Z10stencil_1dPiS_i --------------------------
	.section	.nv.constant0._Z10stencil_1dPiS_i,"a",@progbits
	.sectionflags	@""
	.align	4
.nv.constant0._Z10stencil_1dPiS_i:
	.zero		916


//--------------------- SYMBOLS --------------------------

	.type		.nv.reservedSmem.offset0,@object
	.size		.nv.reservedSmem.offset0,0x4
	.type		.nv.reservedSmem.cap,@object
	.size		.nv.reservedSmem.cap,0x4
